//
// Generated by NVIDIA NVVM Compiler
//
// Compiler Build ID: CL-36424714
// Cuda compilation tools, release 13.0, V13.0.88
// Based on NVVM 20.0.0
//

.version 9.0
.target sm_100
.address_size 64

	// .globl	_ZN4cuda10sum_reduceEiPdS0_
.extern .shared .align 16 .b8 _ZN4cuda5sdataE[];
.extern .shared .align 16 .b8 _ZN4cuda5idataE[];

.visible .entry _ZN4cuda10sum_reduceEiPdS0_(
	.param .u32 _ZN4cuda10sum_reduceEiPdS0__param_0,
	.param .u64 .ptr .align 1 _ZN4cuda10sum_reduceEiPdS0__param_1,
	.param .u64 .ptr .align 1 _ZN4cuda10sum_reduceEiPdS0__param_2
)
{
	.reg .pred 	%p<6>;
	.reg .b32 	%r<17>;
	.reg .b64 	%rd<10>;
	.reg .b64 	%fd<6>;

	ld.param.u32 	%r8, [_ZN4cuda10sum_reduceEiPdS0__param_0];
	ld.param.u64 	%rd1, [_ZN4cuda10sum_reduceEiPdS0__param_1];
	ld.param.u64 	%rd2, [_ZN4cuda10sum_reduceEiPdS0__param_2];
	mov.u32 	%r1, %tid.x;
	mov.u32 	%r2, %ctaid.x;
	mov.u32 	%r16, %ntid.x;
	mad.lo.s32 	%r4, %r2, %r16, %r1;
	setp.lt.s32 	%p1, %r4, %r8;
	@%p1 bra 	$L__BB0_2;
	shl.b32 	%r9, %r1, 3;
	mov.u32 	%r10, _ZN4cuda5sdataE;
	add.s32 	%r11, %r10, %r9;
	mov.b64 	%rd3, 0;
	st.shared.u64 	[%r11], %rd3;
	bra.uni 	$L__BB0_8;
$L__BB0_2:
	cvta.to.global.u64 	%rd4, %rd1;
	mul.wide.s32 	%rd5, %r4, 8;
	add.s64 	%rd6, %rd4, %rd5;
	ld.global.f64 	%fd1, [%rd6];
	shl.b32 	%r12, %r1, 3;
	mov.u32 	%r13, _ZN4cuda5sdataE;
	add.s32 	%r5, %r13, %r12;
	st.shared.f64 	[%r5], %fd1;
	bar.sync 	0;
	setp.lt.u32 	%p2, %r16, 2;
	@%p2 bra 	$L__BB0_6;
$L__BB0_3:
	shr.u32 	%r7, %r16, 1;
	setp.ge.u32 	%p3, %r1, %r7;
	@%p3 bra 	$L__BB0_5;
	shl.b32 	%r14, %r7, 3;
	add.s32 	%r15, %r5, %r14;
	ld.shared.f64 	%fd2, [%r15];
	ld.shared.f64 	%fd3, [%r5];
	add.f64 	%fd4, %fd2, %fd3;
	st.shared.f64 	[%r5], %fd4;
$L__BB0_5:
	bar.sync 	0;
	setp.gt.u32 	%p4, %r16, 3;
	mov.u32 	%r16, %r7;
	@%p4 bra 	$L__BB0_3;
$L__BB0_6:
	bar.sync 	0;
	setp.ne.s32 	%p5, %r1, 0;
	@%p5 bra 	$L__BB0_8;
	ld.shared.f64 	%fd5, [_ZN4cuda5sdataE];
	cvta.to.global.u64 	%rd7, %rd2;
	mul.wide.u32 	%rd8, %r2, 8;
	add.s64 	%rd9, %rd7, %rd8;
	st.global.f64 	[%rd9], %fd5;
$L__BB0_8:
	ret;

}
	// .globl	_ZN4cuda10sum_reduceEiPiS0_
.visible .entry _ZN4cuda10sum_reduceEiPiS0_(
	.param .u32 _ZN4cuda10sum_reduceEiPiS0__param_0,
	.param .u64 .ptr .align 1 _ZN4cuda10sum_reduceEiPiS0__param_1,
	.param .u64 .ptr .align 1 _ZN4cuda10sum_reduceEiPiS0__param_2
)
{
	.reg .pred 	%p<6>;
	.reg .b32 	%r<23>;
	.reg .b64 	%rd<9>;

	ld.param.u32 	%r8, [_ZN4cuda10sum_reduceEiPiS0__param_0];
	ld.param.u64 	%rd1, [_ZN4cuda10sum_reduceEiPiS0__param_1];
	ld.param.u64 	%rd2, [_ZN4cuda10sum_reduceEiPiS0__param_2];
	mov.u32 	%r1, %tid.x;
	mov.u32 	%r2, %ctaid.x;
	mov.u32 	%r22, %ntid.x;
	mad.lo.s32 	%r4, %r2, %r22, %r1;
	setp.lt.s32 	%p1, %r4, %r8;
	@%p1 bra 	$L__BB1_2;
	shl.b32 	%r9, %r1, 2;
	mov.u32 	%r10, _ZN4cuda5idataE;
	add.s32 	%r11, %r10, %r9;
	mov.b32 	%r12, 0;
	st.shared.u32 	[%r11], %r12;
	bra.uni 	$L__BB1_8;
$L__BB1_2:
	cvta.to.global.u64 	%rd3, %rd1;
	mul.wide.s32 	%rd4, %r4, 4;
	add.s64 	%rd5, %rd3, %rd4;
	ld.global.u32 	%r13, [%rd5];
	shl.b32 	%r14, %r1, 2;
	mov.u32 	%r15, _ZN4cuda5idataE;
	add.s32 	%r5, %r15, %r14;
	st.shared.u32 	[%r5], %r13;
	bar.sync 	0;
	setp.lt.u32 	%p2, %r22, 2;
	@%p2 bra 	$L__BB1_6;
$L__BB1_3:
	shr.u32 	%r7, %r22, 1;
	setp.ge.u32 	%p3, %r1, %r7;
	@%p3 bra 	$L__BB1_5;
	shl.b32 	%r16, %r7, 2;
	add.s32 	%r17, %r5, %r16;
	ld.shared.u32 	%r18, [%r17];
	ld.shared.u32 	%r19, [%r5];
	add.s32 	%r20, %r19, %r18;
	st.shared.u32 	[%r5], %r20;
$L__BB1_5:
	bar.sync 	0;
	setp.gt.u32 	%p4, %r22, 3;
	mov.u32 	%r22, %r7;
	@%p4 bra 	$L__BB1_3;
$L__BB1_6:
	bar.sync 	0;
	setp.ne.s32 	%p5, %r1, 0;
	@%p5 bra 	$L__BB1_8;
	ld.shared.u32 	%r21, [_ZN4cuda5idataE];
	cvta.to.global.u64 	%rd6, %rd2;
	mul.wide.u32 	%rd7, %r2, 4;
	add.s64 	%rd8, %rd6, %rd7;
	st.global.u32 	[%rd8], %r21;
$L__BB1_8:
	ret;

}
	// .globl	_ZN4cuda11cuda_equalsEiiiPiS0_S0_
.visible .entry _ZN4cuda11cuda_equalsEiiiPiS0_S0_(
	.param .u32 _ZN4cuda11cuda_equalsEiiiPiS0_S0__param_0,
	.param .u32 _ZN4cuda11cuda_equalsEiiiPiS0_S0__param_1,
	.param .u32 _ZN4cuda11cuda_equalsEiiiPiS0_S0__param_2,
	.param .u64 .ptr .align 1 _ZN4cuda11cuda_equalsEiiiPiS0_S0__param_3,
	.param .u64 .ptr .align 1 _ZN4cuda11cuda_equalsEiiiPiS0_S0__param_4,
	.param .u64 .ptr .align 1 _ZN4cuda11cuda_equalsEiiiPiS0_S0__param_5
)
{
	.reg .pred 	%p<9>;
	.reg .b32 	%r<27>;
	.reg .b64 	%rd<21>;

	ld.param.u32 	%r5, [_ZN4cuda11cuda_equalsEiiiPiS0_S0__param_0];
	ld.param.u32 	%r6, [_ZN4cuda11cuda_equalsEiiiPiS0_S0__param_1];
	ld.param.u32 	%r4, [_ZN4cuda11cuda_equalsEiiiPiS0_S0__param_2];
	ld.param.u64 	%rd4, [_ZN4cuda11cuda_equalsEiiiPiS0_S0__param_3];
	ld.param.u64 	%rd5, [_ZN4cuda11cuda_equalsEiiiPiS0_S0__param_4];
	ld.param.u64 	%rd6, [_ZN4cuda11cuda_equalsEiiiPiS0_S0__param_5];
	cvta.to.global.u64 	%rd1, %rd6;
	cvta.to.global.u64 	%rd2, %rd5;
	cvta.to.global.u64 	%rd3, %rd4;
	mov.u32 	%r7, %tid.x;
	mov.u32 	%r8, %ctaid.x;
	mov.u32 	%r9, %ntid.x;
	mad.lo.s32 	%r1, %r8, %r9, %r7;
	mov.u32 	%r10, %tid.y;
	mov.u32 	%r11, %ctaid.y;
	mov.u32 	%r12, %ntid.y;
	mad.lo.s32 	%r13, %r11, %r12, %r10;
	setp.ge.s32 	%p1, %r1, %r5;
	setp.ge.s32 	%p2, %r13, %r6;
	or.pred  	%p3, %p1, %p2;
	@%p3 bra 	$L__BB2_6;
	setp.eq.s32 	%p4, %r4, 2;
	@%p4 bra 	$L__BB2_4;
	setp.ne.s32 	%p5, %r4, 3;
	@%p5 bra 	$L__BB2_5;
	mad.lo.s32 	%r18, %r6, %r1, %r13;
	mul.wide.s32 	%rd12, %r18, 4;
	add.s64 	%rd13, %rd3, %rd12;
	ld.global.u32 	%r19, [%rd13];
	add.s64 	%rd14, %rd2, %rd12;
	ld.global.u32 	%r20, [%rd14];
	setp.eq.s32 	%p7, %r19, %r20;
	selp.u32 	%r21, 1, 0, %p7;
	add.s64 	%rd15, %rd1, %rd12;
	st.global.u32 	[%rd15], %r21;
	bra.uni 	$L__BB2_6;
$L__BB2_4:
	mad.lo.s32 	%r14, %r6, %r1, %r13;
	mul.wide.s32 	%rd7, %r14, 4;
	add.s64 	%rd8, %rd3, %rd7;
	ld.global.u32 	%r15, [%rd8];
	mul.wide.u32 	%rd9, %r13, 4;
	add.s64 	%rd10, %rd2, %rd9;
	ld.global.u32 	%r16, [%rd10];
	setp.eq.s32 	%p6, %r15, %r16;
	selp.u32 	%r17, 1, 0, %p6;
	add.s64 	%rd11, %rd1, %rd7;
	st.global.u32 	[%rd11], %r17;
	bra.uni 	$L__BB2_6;
$L__BB2_5:
	mad.lo.s32 	%r22, %r6, %r1, %r13;
	mul.wide.s32 	%rd16, %r22, 4;
	add.s64 	%rd17, %rd3, %rd16;
	ld.global.u32 	%r23, [%rd17];
	mul.lo.s32 	%r24, %r4, %r1;
	mul.wide.s32 	%rd18, %r24, 4;
	add.s64 	%rd19, %rd2, %rd18;
	ld.global.u32 	%r25, [%rd19];
	setp.eq.s32 	%p8, %r23, %r25;
	selp.u32 	%r26, 1, 0, %p8;
	add.s64 	%rd20, %rd1, %rd16;
	st.global.u32 	[%rd20], %r26;
$L__BB2_6:
	ret;

}


// ===== COMPILED SASS (sm_100) =====

	.target	sm_100

	.elftype	@"ET_EXEC"


//--------------------- .note.nv.tkinfo           --------------------------
	.section	.note.nv.tkinfo,"",@"SHT_NOTE"
	.sectionflags	@"SHF_NOTE_NV_TKINFO"
	.tkinfo
        /*0018*/ 	.word	0x00000002
        /*0030*/ 	.string	""
        /*0030*/ 	.string	"ptxas"
        /*0030*/ 	.string	"Cuda compilation tools, release 13.0, V13.0.88"
        /*0030*/ 	.string	"Build cuda_13.0.r13.0/compiler.36424714_0"
        /*0030*/ 	.string	"-arch sm_100 -m 64 "



//--------------------- .note.nv.cuinfo           --------------------------
	.section	.note.nv.cuinfo,"",@"SHT_NOTE"
	.sectionflags	@"SHF_NOTE_NV_CUINFO"
        /*0018*/ 	.short	0x0002
        /*001a*/ 	.short	0x0064
        /*001c*/ 	.short	0x0082
	.zero		2


//--------------------- .nv.info                  --------------------------
	.section	.nv.info,"",@"SHT_CUDA_INFO"
	.align	4


	//----- nvinfo : EIATTR_REGCOUNT
	.align		4
        /*0000*/ 	.byte	0x04, 0x2f
        /*0002*/ 	.short	(.L_1 - .L_0)
	.align		4
.L_0:
        /*0004*/ 	.word	index@(_ZN4cuda10sum_reduceEiPdS0_)
        /*0008*/ 	.word	0x0000000d


	//----- nvinfo : EIATTR_FRAME_SIZE
	.align		4
.L_1:
        /*000c*/ 	.byte	0x04, 0x11
        /*000e*/ 	.short	(.L_3 - .L_2)
	.align		4
.L_2:
        /*0010*/ 	.word	index@(_ZN4cuda10sum_reduceEiPdS0_)
        /*0014*/ 	.word	0x00000000


	//----- nvinfo : EIATTR_REGCOUNT
	.align		4
.L_3:
        /*0018*/ 	.byte	0x04, 0x2f
        /*001a*/ 	.short	(.L_5 - .L_4)
	.align		4
.L_4:
        /*001c*/ 	.word	index@(_ZN4cuda10sum_reduceEiPiS0_)
        /*0020*/ 	.word	0x0000000a


	//----- nvinfo : EIATTR_FRAME_SIZE
	.align		4
.L_5:
        /*0024*/ 	.byte	0x04, 0x11
        /*0026*/ 	.short	(.L_7 - .L_6)
	.align		4
.L_6:
        /*0028*/ 	.word	index@(_ZN4cuda10sum_reduceEiPiS0_)
        /*002c*/ 	.word	0x00000000


	//----- nvinfo : EIATTR_REGCOUNT
	.align		4
.L_7:
        /*0030*/ 	.byte	0x04, 0x2f
        /*0032*/ 	.short	(.L_9 - .L_8)
	.align		4
.L_8:
        /*0034*/ 	.word	index@(_ZN4cuda11cuda_equalsEiiiPiS0_S0_)
        /*0038*/ 	.word	0x0000000e


	//----- nvinfo : EIATTR_FRAME_SIZE
	.align		4
.L_9:
        /*003c*/ 	.byte	0x04, 0x11
        /*003e*/ 	.short	(.L_11 - .L_10)
	.align		4
.L_10:
        /*0040*/ 	.word	index@(_ZN4cuda11cuda_equalsEiiiPiS0_S0_)
        /*0044*/ 	.word	0x00000000


	//----- nvinfo : EIATTR_MIN_STACK_SIZE
	.align		4
.L_11:
        /*0048*/ 	.byte	0x04, 0x12
        /*004a*/ 	.short	(.L_13 - .L_12)
	.align		4
.L_12:
        /*004c*/ 	.word	index@(_ZN4cuda11cuda_equalsEiiiPiS0_S0_)
        /*0050*/ 	.word	0x00000000


	//----- nvinfo : EIATTR_MIN_STACK_SIZE
	.align		4
.L_13:
        /*0054*/ 	.byte	0x04, 0x12
        /*0056*/ 	.short	(.L_15 - .L_14)
	.align		4
.L_14:
        /*0058*/ 	.word	index@(_ZN4cuda10sum_reduceEiPiS0_)
        /*005c*/ 	.word	0x00000000


	//----- nvinfo : EIATTR_MIN_STACK_SIZE
	.align		4
.L_15:
        /*0060*/ 	.byte	0x04, 0x12
        /*0062*/ 	.short	(.L_17 - .L_16)
	.align		4
.L_16:
        /*0064*/ 	.word	index@(_ZN4cuda10sum_reduceEiPdS0_)
        /*0068*/ 	.word	0x00000000
.L_17:


//--------------------- .nv.compat                --------------------------
	.section	.nv.compat,"",@"SHT_CUDA_COMPAT_INFO"
	.align	4
        /*0000*/ 	.byte	0x02, 0x09, 0x00, 0x00, 0x02, 0x02, 0x01, 0x00, 0x02, 0x05, 0x05, 0x00, 0x03, 0x07, 0x01, 0x01
        /*0010*/ 	.byte	0x02, 0x03, 0x00, 0x00, 0x02, 0x06, 0x01, 0x00, 0x04, 0x0b, 0x08, 0x00, 0x01, 0x00, 0x00, 0x00
        /*0020*/ 	.byte	0x00, 0x00, 0x00, 0x00


//--------------------- .nv.info._ZN4cuda11cuda_equalsEiiiPiS0_S0_ --------------------------
	.section	.nv.info._ZN4cuda11cuda_equalsEiiiPiS0_S0_,"",@"SHT_CUDA_INFO"
	.sectionflags	@""
	.align	4


	//----- nvinfo : EIATTR_CUDA_API_VERSION
	.align		4
        /*0000*/ 	.byte	0x04, 0x37
        /*0002*/ 	.short	(.L_19 - .L_18)
.L_18:
        /*0004*/ 	.word	0x00000082


	//----- nvinfo : EIATTR_KPARAM_INFO
	.align		4
.L_19:
        /*0008*/ 	.byte	0x04, 0x17
        /*000a*/ 	.short	(.L_21 - .L_20)
.L_20:
        /*000c*/ 	.word	0x00000000
        /*0010*/ 	.short	0x0005
        /*0012*/ 	.short	0x0020
        /*0014*/ 	.byte	0x00, 0xf5, 0x21, 0x00


	//----- nvinfo : EIATTR_KPARAM_INFO
	.align		4
.L_21:
        /*0018*/ 	.byte	0x04, 0x17
        /*001a*/ 	.short	(.L_23 - .L_22)
.L_22:
        /*001c*/ 	.word	0x00000000
        /*0020*/ 	.short	0x0004
        /*0022*/ 	.short	0x0018
        /*0024*/ 	.byte	0x00, 0xf5, 0x21, 0x00


	//----- nvinfo : EIATTR_KPARAM_INFO
	.align		4
.L_23:
        /*0028*/ 	.byte	0x04, 0x17
        /*002a*/ 	.short	(.L_25 - .L_24)
.L_24:
        /*002c*/ 	.word	0x00000000
        /*0030*/ 	.short	0x0003
        /*0032*/ 	.short	0x0010
        /*0034*/ 	.byte	0x00, 0xf5, 0x21, 0x00


	//----- nvinfo : EIATTR_KPARAM_INFO
	.align		4
.L_25:
        /*0038*/ 	.byte	0x04, 0x17
        /*003a*/ 	.short	(.L_27 - .L_26)
.L_26:
        /*003c*/ 	.word	0x00000000
        /*0040*/ 	.short	0x0002
        /*0042*/ 	.short	0x0008
        /*0044*/ 	.byte	0x00, 0xf0, 0x11, 0x00


	//----- nvinfo : EIATTR_KPARAM_INFO
	.align		4
.L_27:
        /*0048*/ 	.byte	0x04, 0x17
        /*004a*/ 	.short	(.L_29 - .L_28)
.L_28:
        /*004c*/ 	.word	0x00000000
        /*0050*/ 	.short	0x0001
        /*0052*/ 	.short	0x0004
        /*0054*/ 	.byte	0x00, 0xf0, 0x11, 0x00


	//----- nvinfo : EIATTR_KPARAM_INFO
	.align		4
.L_29:
        /*0058*/ 	.byte	0x04, 0x17
        /*005a*/ 	.short	(.L_31 - .L_30)
.L_30:
        /*005c*/ 	.word	0x00000000
        /*0060*/ 	.short	0x0000
        /*0062*/ 	.short	0x0000
        /*0064*/ 	.byte	0x00, 0xf0, 0x11, 0x00


	//----- nvinfo : EIATTR_SPARSE_MMA_MASK
	.align		4
.L_31:
        /*0068*/ 	.byte	0x03, 0x50
        /*006a*/ 	.short	0x0000


	//----- nvinfo : EIATTR_MAXREG_COUNT
	.align		4
        /*006c*/ 	.byte	0x03, 0x1b
        /*006e*/ 	.short	0x00ff


	//----- nvinfo : EIATTR_MERCURY_ISA_VERSION
	.align		4
        /*0070*/ 	.byte	0x03, 0x5f
        /*0072*/ 	.short	0x0101


	//----- nvinfo : EIATTR_VRC_CTA_INIT_COUNT
	.align		4
        /*0074*/ 	.byte	0x02, 0x4a
	.zero		1
	.zero		1


	//----- nvinfo : EIATTR_EXIT_INSTR_OFFSETS
	.align		4
        /*0078*/ 	.byte	0x04, 0x1c
        /*007a*/ 	.short	(.L_33 - .L_32)


	//   ....[0]....
.L_32:
        /*007c*/ 	.word	0x000000c0


	//   ....[1]....
        /*0080*/ 	.word	0x000001f0


	//   ....[2]....
        /*0084*/ 	.word	0x000002d0


	//   ....[3]....
        /*0088*/ 	.word	0x000003a0


	//----- nvinfo : EIATTR_CBANK_PARAM_SIZE
	.align		4
.L_33:
        /*008c*/ 	.byte	0x03, 0x19
        /*008e*/ 	.short	0x0028


	//----- nvinfo : EIATTR_PARAM_CBANK
	.align		4
        /*0090*/ 	.byte	0x04, 0x0a
        /*0092*/ 	.short	(.L_35 - .L_34)
	.align		4
.L_34:
        /*0094*/ 	.word	index@(.nv.constant0._ZN4cuda11cuda_equalsEiiiPiS0_S0_)
        /*0098*/ 	.short	0x0380
        /*009a*/ 	.short	0x0028


	//----- nvinfo : EIATTR_SW_WAR
	.align		4
.L_35:
        /*009c*/ 	.byte	0x04, 0x36
        /*009e*/ 	.short	(.L_37 - .L_36)
.L_36:
        /*00a0*/ 	.word	0x00000008
.L_37:


//--------------------- .nv.info._ZN4cuda10sum_reduceEiPiS0_ --------------------------
	.section	.nv.info._ZN4cuda10sum_reduceEiPiS0_,"",@"SHT_CUDA_INFO"
	.sectionflags	@""
	.align	4


	//----- nvinfo : EIATTR_CUDA_API_VERSION
	.align		4
        /*0000*/ 	.byte	0x04, 0x37
        /*0002*/ 	.short	(.L_39 - .L_38)
.L_38:
        /*0004*/ 	.word	0x00000082


	//----- nvinfo : EIATTR_KPARAM_INFO
	.align		4
.L_39:
        /*0008*/ 	.byte	0x04, 0x17
        /*000a*/ 	.short	(.L_41 - .L_40)
.L_40:
        /*000c*/ 	.word	0x00000000
        /*0010*/ 	.short	0x0002
        /*0012*/ 	.short	0x0010
        /*0014*/ 	.byte	0x00, 0xf5, 0x21, 0x00


	//----- nvinfo : EIATTR_KPARAM_INFO
	.align		4
.L_41:
        /*0018*/ 	.byte	0x04, 0x17
        /*001a*/ 	.short	(.L_43 - .L_42)
.L_42:
        /*001c*/ 	.word	0x00000000
        /*0020*/ 	.short	0x0001
        /*0022*/ 	.short	0x0008
        /*0024*/ 	.byte	0x00, 0xf5, 0x21, 0x00


	//----- nvinfo : EIATTR_KPARAM_INFO
	.align		4
.L_43:
        /*0028*/ 	.byte	0x04, 0x17
        /*002a*/ 	.short	(.L_45 - .L_44)
.L_44:
        /*002c*/ 	.word	0x00000000
        /*0030*/ 	.short	0x0000
        /*0032*/ 	.short	0x0000
        /*0034*/ 	.byte	0x00, 0xf0, 0x11, 0x00


	//----- nvinfo : EIATTR_SPARSE_MMA_MASK
	.align		4
.L_45:
        /*0038*/ 	.byte	0x03, 0x50
        /*003a*/ 	.short	0x0000


	//----- nvinfo : EIATTR_MAXREG_COUNT
	.align		4
        /*003c*/ 	.byte	0x03, 0x1b
        /*003e*/ 	.short	0x00ff


	//----- nvinfo : EIATTR_NUM_BARRIERS
	.align		4
        /*0040*/ 	.byte	0x02, 0x4c
        /*0042*/ 	.byte	0x01
	.zero		1


	//----- nvinfo : EIATTR_MERCURY_ISA_VERSION
	.align		4
        /*0044*/ 	.byte	0x03, 0x5f
        /*0046*/ 	.short	0x0101


	//----- nvinfo : EIATTR_VRC_CTA_INIT_COUNT
	.align		4
        /*0048*/ 	.byte	0x02, 0x4a
	.zero		1
	.zero		1


	//----- nvinfo : EIATTR_EXIT_INSTR_OFFSETS
	.align		4
        /*004c*/ 	.byte	0x04, 0x1c
        /*004e*/ 	.short	(.L_47 - .L_46)


	//   ....[0]....
.L_46:
        /*0050*/ 	.word	0x000000d0


	//   ....[1]....
        /*0054*/ 	.word	0x00000280


	//   ....[2]....
        /*0058*/ 	.word	0x00000300


	//----- nvinfo : EIATTR_CBANK_PARAM_SIZE
	.align		4
.L_47:
        /*005c*/ 	.byte	0x03, 0x19
        /*005e*/ 	.short	0x0018


	//----- nvinfo : EIATTR_PARAM_CBANK
	.align		4
        /*0060*/ 	.byte	0x04, 0x0a
        /*0062*/ 	.short	(.L_49 - .L_48)
	.align		4
.L_48:
        /*0064*/ 	.word	index@(.nv.constant0._ZN4cuda10sum_reduceEiPiS0_)
        /*0068*/ 	.short	0x0380
        /*006a*/ 	.short	0x0018


	//----- nvinfo : EIATTR_SW_WAR
	.align		4
.L_49:
        /*006c*/ 	.byte	0x04, 0x36
        /*006e*/ 	.short	(.L_51 - .L_50)
.L_50:
        /*0070*/ 	.word	0x00000008
.L_51:


//--------------------- .nv.info._ZN4cuda10sum_reduceEiPdS0_ --------------------------
	.section	.nv.info._ZN4cuda10sum_reduceEiPdS0_,"",@"SHT_CUDA_INFO"
	.sectionflags	@""
	.align	4


	//----- nvinfo : EIATTR_CUDA_API_VERSION
	.align		4
        /*0000*/ 	.byte	0x04, 0x37
        /*0002*/ 	.short	(.L_53 - .L_52)
.L_52:
        /*0004*/ 	.word	0x00000082


	//----- nvinfo : EIATTR_KPARAM_INFO
	.align		4
.L_53:
        /*0008*/ 	.byte	0x04, 0x17
        /*000a*/ 	.short	(.L_55 - .L_54)
.L_54:
        /*000c*/ 	.word	0x00000000
        /*0010*/ 	.short	0x0002
        /*0012*/ 	.short	0x0010
        /*0014*/ 	.byte	0x00, 0xf5, 0x21, 0x00


	//----- nvinfo : EIATTR_KPARAM_INFO
	.align		4
.L_55:
        /*0018*/ 	.byte	0x04, 0x17
        /*001a*/ 	.short	(.L_57 - .L_56)
.L_56:
        /*001c*/ 	.word	0x00000000
        /*0020*/ 	.short	0x0001
        /*0022*/ 	.short	0x0008
        /*0024*/ 	.byte	0x00, 0xf5, 0x21, 0x00


	//----- nvinfo : EIATTR_KPARAM_INFO
	.align		4
.L_57:
        /*0028*/ 	.byte	0x04, 0x17
        /*002a*/ 	.short	(.L_59 - .L_58)
.L_58:
        /*002c*/ 	.word	0x00000000
        /*0030*/ 	.short	0x0000
        /*0032*/ 	.short	0x0000
        /*0034*/ 	.byte	0x00, 0xf0, 0x11, 0x00


	//----- nvinfo : EIATTR_SPARSE_MMA_MASK
	.align		4
.L_59:
        /*0038*/ 	.byte	0x03, 0x50
        /*003a*/ 	.short	0x0000


	//----- nvinfo : EIATTR_MAXREG_COUNT
	.align		4
        /*003c*/ 	.byte	0x03, 0x1b
        /*003e*/ 	.short	0x00ff


	//----- nvinfo : EIATTR_NUM_BARRIERS
	.align		4
        /*0040*/ 	.byte	0x02, 0x4c
        /*0042*/ 	.byte	0x01
	.zero		1


	//----- nvinfo : EIATTR_MERCURY_ISA_VERSION
	.align		4
        /*0044*/ 	.byte	0x03, 0x5f
        /*0046*/ 	.short	0x0101


	//----- nvinfo : EIATTR_VRC_CTA_INIT_COUNT
	.align		4
        /*0048*/ 	.byte	0x02, 0x4a
	.zero		1
	.zero		1


	//----- nvinfo : EIATTR_EXIT_INSTR_OFFSETS
	.align		4
        /*004c*/ 	.byte	0x04, 0x1c
        /*004e*/ 	.short	(.L_61 - .L_60)


	//   ....[0]....
.L_60:
        /*0050*/ 	.word	0x000000d0


	//   ....[1]....
        /*0054*/ 	.word	0x00000280


	//   ....[2]....
        /*0058*/ 	.word	0x00000300


	//----- nvinfo : EIATTR_CBANK_PARAM_SIZE
	.align		4
.L_61:
        /*005c*/ 	.byte	0x03, 0x19
        /*005e*/ 	.short	0x0018


	//----- nvinfo : EIATTR_PARAM_CBANK
	.align		4
        /*0060*/ 	.byte	0x04, 0x0a
        /*0062*/ 	.short	(.L_63 - .L_62)
	.align		4
.L_62:
        /*0064*/ 	.word	index@(.nv.constant0._ZN4cuda10sum_reduceEiPdS0_)
        /*0068*/ 	.short	0x0380
        /*006a*/ 	.short	0x0018


	//----- nvinfo : EIATTR_SW_WAR
	.align		4
.L_63:
        /*006c*/ 	.byte	0x04, 0x36
        /*006e*/ 	.short	(.L_65 - .L_64)
.L_64:
        /*0070*/ 	.word	0x00000008
.L_65:


//--------------------- .nv.callgraph             --------------------------
	.section	.nv.callgraph,"",@"SHT_CUDA_CALLGRAPH"
	.align	4
	.sectionentsize	8
	.align		4
        /*0000*/ 	.word	0x00000000
	.align		4
        /*0004*/ 	.word	0xffffffff
	.align		4
        /*0008*/ 	.word	0x00000000
	.align		4
        /*000c*/ 	.word	0xfffffffe
	.align		4
        /*0010*/ 	.word	0x00000000
	.align		4
        /*0014*/ 	.word	0xfffffffd
	.align		4
        /*0018*/ 	.word	0x00000000
	.align		4
        /*001c*/ 	.word	0xfffffffc


//--------------------- .text._ZN4cuda11cuda_equalsEiiiPiS0_S0_ --------------------------
	.section	.text._ZN4cuda11cuda_equalsEiiiPiS0_S0_,"ax",@progbits
	.align	128
        .global         _ZN4cuda11cuda_equalsEiiiPiS0_S0_
        .type           _ZN4cuda11cuda_equalsEiiiPiS0_S0_,@function
        .size           _ZN4cuda11cuda_equalsEiiiPiS0_S0_,(.L_x_9 - _ZN4cuda11cuda_equalsEiiiPiS0_S0_)
        .other          _ZN4cuda11cuda_equalsEiiiPiS0_S0_,@"STO_CUDA_ENTRY STV_DEFAULT"
_ZN4cuda11cuda_equalsEiiiPiS0_S0_:
.text._ZN4cuda11cuda_equalsEiiiPiS0_S0_:
[----:B------:R-:W-:Y:S01]  /*0000*/  LDC R1, c[0x0][0x37c] ;  /* 0x0000df00ff017b82 */ /* 0x000fe20000000800 */
[----:B------:R-:W0:Y:S07]  /*0010*/  S2R R7, SR_TID.Y ;  /* 0x0000000000077919 */ /* 0x000e2e0000002200 */
[----:B------:R-:W1:Y:S01]  /*0020*/  LDC R3, c[0x0][0x360] ;  /* 0x0000d800ff037b82 */ /* 0x000e620000000800 */
[----:B------:R-:W2:Y:S01]  /*0030*/  LDCU.64 UR6, c[0x0][0x380] ;  /* 0x00007000ff0677ac */ /* 0x000ea20008000a00 */
[----:B------:R-:W1:Y:S06]  /*0040*/  S2R R0, SR_TID.X ;  /* 0x0000000000007919 */ /* 0x000e6c0000002100 */
[----:B------:R-:W0:Y:S08]  /*0050*/  S2UR UR5, SR_CTAID.Y ;  /* 0x00000000000579c3 */ /* 0x000e300000002600 */
[----:B------:R-:W0:Y:S08]  /*0060*/  LDC R2, c[0x0][0x364] ;  /* 0x0000d900ff027b82 */ /* 0x000e300000000800 */
[----:B------:R-:W1:Y:S01]  /*0070*/  S2UR UR4, SR_CTAID.X ;  /* 0x00000000000479c3 */ /* 0x000e620000002500 */
[----:B0-----:R-:W-:-:S05]  /*0080*/  IMAD R7, R2, UR5, R7 ;  /* 0x0000000502077c24 */ /* 0x001fca000f8e0207 */
[----:B--2---:R-:W-:Y:S01]  /*0090*/  ISETP.GE.AND P0, PT, R7, UR7, PT ;  /* 0x0000000707007c0c */ /* 0x004fe2000bf06270 */
[----:B-1----:R-:W-:-:S05]  /*00a0*/  IMAD R0, R3, UR4, R0 ;  /* 0x0000000403007c24 */ /* 0x002fca000f8e0200 */
[----:B------:R-:W-:-:S13]  /*00b0*/  ISETP.GE.OR P0, PT, R0, UR6, P0 ;  /* 0x0000000600007c0c */ /* 0x000fda0008706670 */
[----:B------:R-:W-:Y:S05]  /*00c0*/  @P0 EXIT ;  /* 0x000000000000094d */ /* 0x000fea0003800000 */
[----:B------:R-:W0:Y:S01]  /*00d0*/  LDCU UR6, c[0x0][0x388] ;  /* 0x00007100ff0677ac */ /* 0x000e220008000800 */
[----:B------:R-:W1:Y:S01]  /*00e0*/  LDCU.64 UR4, c[0x0][0x358] ;  /* 0x00006b00ff0477ac */ /* 0x000e620008000a00 */
[----:B0-----:R-:W-:-:S09]  /*00f0*/  UISETP.NE.AND UP0, UPT, UR6, 0x2, UPT ;  /* 0x000000020600788c */ /* 0x001fd2000bf05270 */
[----:B-1----:R-:W-:Y:S05]  /*0100*/  BRA.U !UP0, `(.L_x_0) ;  /* 0x0000000108747547 */ /* 0x002fea000b800000 */
[----:B------:R-:W-:-:S09]  /*0110*/  UISETP.NE.AND UP0, UPT, UR6, 0x3, UPT ;  /* 0x000000030600788c */ /* 0x000fd2000bf05270 */
[----:B------:R-:W-:Y:S05]  /*0120*/  BRA.U UP0, `(.L_x_1) ;  /* 0x0000000100347547 */ /* 0x000fea000b800000 */
[----:B------:R-:W0:Y:S01]  /*0130*/  LDC.64 R2, c[0x0][0x390] ;  /* 0x0000e400ff027b82 */ /* 0x000e220000000a00 */
[----:B------:R-:W-:-:S07]  /*0140*/  IMAD R9, R0, UR7, R7 ;  /* 0x0000000700097c24 */ /* 0x000fce000f8e0207 */
[----:B------:R-:W1:Y:S08]  /*0150*/  LDC.64 R4, c[0x0][0x398] ;  /* 0x0000e600ff047b82 */ /* 0x000e700000000a00 */
[----:B------:R-:W2:Y:S01]  /*0160*/  LDC.64 R6, c[0x0][0x3a0] ;  /* 0x0000e800ff067b82 */ /* 0x000ea20000000a00 */
[----:B0-----:R-:W-:-:S06]  /*0170*/  IMAD.WIDE R2, R9, 0x4, R2 ;  /* 0x0000000409027825 */ /* 0x001fcc00078e0202 */
[----:B------:R-:W3:Y:S01]  /*0180*/  LDG.E R2, desc[UR4][R2.64] ;  /* 0x0000000402027981 */ /* 0x000ee2000c1e1900 */
[----:B-1----:R-:W-:-:S06]  /*0190*/  IMAD.WIDE R4, R9, 0x4, R4 ;  /* 0x0000000409047825 */ /* 0x002fcc00078e0204 */
[----:B------:R-:W3:Y:S01]  /*01a0*/  LDG.E R5, desc[UR4][R4.64] ;  /* 0x0000000404057981 */ /* 0x000ee2000c1e1900 */
[----:B--2---:R-:W-:Y:S01]  /*01b0*/  IMAD.WIDE R6, R9, 0x4, R6 ;  /* 0x0000000409067825 */ /* 0x004fe200078e0206 */
[----:B---3--:R-:W-:-:S04]  /*01c0*/  ISETP.NE.AND P0, PT, R2, R5, PT ;  /* 0x000000050200720c */ /* 0x008fc80003f05270 */
[----:B------:R-:W-:-:S05]  /*01d0*/  SEL R9, RZ, 0x1, P0 ;  /* 0x00000001ff097807 */ /* 0x000fca0000000000 */
[----:B------:R-:W-:Y:S01]  /*01e0*/  STG.E desc[UR4][R6.64], R9 ;  /* 0x0000000906007986 */ /* 0x000fe2000c101904 */
[----:B------:R-:W-:Y:S05]  /*01f0*/  EXIT ;  /* 0x000000000000794d */ /* 0x000fea0003800000 */
.L_x_1:
[----:B------:R-:W0:Y:S01]  /*0200*/  LDC.64 R2, c[0x0][0x398] ;  /* 0x0000e600ff027b82 */ /* 0x000e220000000a00 */
[C---:B------:R-:W-:Y:S02]  /*0210*/  IMAD R9, R0.reuse, UR6, RZ ;  /* 0x0000000600097c24 */ /* 0x040fe4000f8e02ff */
[----:B------:R-:W-:-:S05]  /*0220*/  IMAD R11, R0, UR7, R7 ;  /* 0x00000007000b7c24 */ /* 0x000fca000f8e0207 */
        /* <DEDUP_REMOVED lines=11> */
.L_x_0:
[----:B------:R-:W0:Y:S01]  /*02e0*/  LDC.64 R2, c[0x0][0x398] ;  /* 0x0000e600ff027b82 */ /* 0x000e220000000a00 */
[----:B------:R-:W-:-:S07]  /*02f0*/  IMAD R9, R0, UR7, R7 ;  /* 0x0000000700097c24 */ /* 0x000fce000f8e0207 */
[----:B------:R-:W1:Y:S01]  /*0300*/  LDC.64 R4, c[0x0][0x390] ;  /* 0x0000e400ff047b82 */ /* 0x000e620000000a00 */
[----:B0-----:R-:W-:-:S07]  /*0310*/  IMAD.WIDE.U32 R2, R7, 0x4, R2 ;  /* 0x0000000407027825 */ /* 0x001fce00078e0002 */
[----:B------:R-:W0:Y:S01]  /*0320*/  LDC.64 R6, c[0x0][0x3a0] ;  /* 0x0000e800ff067b82 */ /* 0x000e220000000a00 */
[----:B------:R-:W2:Y:S01]  /*0330*/  LDG.E R3, desc[UR4][R2.64] ;  /* 0x0000000402037981 */ /* 0x000ea2000c1e1900 */
[----:B-1----:R-:W-:-:S06]  /*0340*/  IMAD.WIDE R4, R9, 0x4, R4 ;  /* 0x0000000409047825 */ /* 0x002fcc00078e0204 */
[----:B------:R-:W2:Y:S01]  /*0350*/  LDG.E R4, desc[UR4][R4.64] ;  /* 0x0000000404047981 */ /* 0x000ea2000c1e1900 */
[----:B0-----:R-:W-:Y:S01]  /*0360*/  IMAD.WIDE R6, R9, 0x4, R6 ;  /* 0x0000000409067825 */ /* 0x001fe200078e0206 */
[----:B--2---:R-:W-:-:S04]  /*0370*/  ISETP.NE.AND P0, PT, R4, R3, PT ;  /* 0x000000030400720c */ /* 0x004fc80003f05270 */
[----:B------:R-:W-:-:S05]  /*0380*/  SEL R9, RZ, 0x1, P0 ;  /* 0x00000001ff097807 */ /* 0x000fca0000000000 */
[----:B------:R-:W-:Y:S01]  /*0390*/  STG.E desc[UR4][R6.64], R9 ;  /* 0x0000000906007986 */ /* 0x000fe2000c101904 */
[----:B------:R-:W-:Y:S05]  /*03a0*/  EXIT ;  /* 0x000000000000794d */ /* 0x000fea0003800000 */
.L_x_2:
[----:B------:R-:W-:-:S00]  /*03b0*/  BRA `(.L_x_2) ;  /* 0xfffffffc00fc7947 */ /* 0x000fc0000383ffff */
[----:B------:R-:W-:-:S00]  /*03c0*/  NOP ;  /* 0x0000000000007918 */ /* 0x000fc00000000000 */
        /* <DEDUP_REMOVED lines=11> */
.L_x_9:


//--------------------- .text._ZN4cuda10sum_reduceEiPiS0_ --------------------------
	.section	.text._ZN4cuda10sum_reduceEiPiS0_,"ax",@progbits
	.align	128
        .global         _ZN4cuda10sum_reduceEiPiS0_
        .type           _ZN4cuda10sum_reduceEiPiS0_,@function
        .size           _ZN4cuda10sum_reduceEiPiS0_,(.L_x_10 - _ZN4cuda10sum_reduceEiPiS0_)
        .other          _ZN4cuda10sum_reduceEiPiS0_,@"STO_CUDA_ENTRY STV_DEFAULT"
_ZN4cuda10sum_reduceEiPiS0_:
.text._ZN4cuda10sum_reduceEiPiS0_:
[----:B------:R-:W-:Y:S01]  /*0000*/  LDC R1, c[0x0][0x37c] ;  /* 0x0000df00ff017b82 */ /* 0x000fe20000000800 */
[----:B------:R-:W0:Y:S01]  /*0010*/  S2R R7, SR_TID.X ;  /* 0x0000000000077919 */ /* 0x000e220000002100 */
[----:B------:R-:W0:Y:S01]  /*0020*/  LDCU UR4, c[0x0][0x360] ;  /* 0x00006c00ff0477ac */ /* 0x000e220008000800 */
[----:B------:R-:W0:Y:S01]  /*0030*/  S2R R4, SR_CTAID.X ;  /* 0x0000000000047919 */ /* 0x000e220000002500 */
[----:B------:R-:W1:Y:S01]  /*0040*/  LDCU UR5, c[0x0][0x380] ;  /* 0x00007000ff0577ac */ /* 0x000e620008000800 */
[----:B0-----:R-:W-:-:S05]  /*0050*/  IMAD R5, R4, UR4, R7 ;  /* 0x0000000404057c24 */ /* 0x001fca000f8e0207 */
[----:B-1----:R-:W-:-:S13]  /*0060*/  ISETP.GE.AND P0, PT, R5, UR5, PT ;  /* 0x0000000505007c0c */ /* 0x002fda000bf06270 */
[----:B------:R-:W0:Y:S01]  /*0070*/  @P0 S2R R3, SR_CgaCtaId ;  /* 0x0000000000030919 */ /* 0x000e220000008800 */
[----:B------:R-:W-:-:S04]  /*0080*/  @P0 MOV R0, 0x400 ;  /* 0x0000040000000802 */ /* 0x000fc80000000f00 */
[----:B0-----:R-:W-:-:S05]  /*0090*/  @P0 LEA R0, R3, R0, 0x18 ;  /* 0x0000000003000211 */ /* 0x001fca00078ec0ff */
[----:B------:R-:W-:Y:S02]  /*00a0*/  @P0 IMAD R2, R7, 0x4, R0 ;  /* 0x0000000407020824 */ /* 0x000fe400078e0200 */
[----:B------:R-:W-:-:S03]  /*00b0*/  IMAD.U32 R0, RZ, RZ, UR4 ;  /* 0x00000004ff007e24 */ /* 0x000fc6000f8e00ff */
[----:B------:R0:W-:Y:S01]  /*00c0*/  @P0 STS [R2], RZ ;  /* 0x000000ff02000388 */ /* 0x0001e20000000800 */
[----:B------:R-:W-:Y:S05]  /*00d0*/  @P0 EXIT ;  /* 0x000000000000094d */ /* 0x000fea0003800000 */
[----:B0-----:R-:W0:Y:S01]  /*00e0*/  LDC.64 R2, c[0x0][0x388] ;  /* 0x0000e200ff027b82 */ /* 0x001e220000000a00 */
[----:B------:R-:W1:Y:S01]  /*00f0*/  LDCU.64 UR6, c[0x0][0x358] ;  /* 0x00006b00ff0677ac */ /* 0x000e620008000a00 */
[----:B0-----:R-:W-:-:S06]  /*0100*/  IMAD.WIDE R2, R5, 0x4, R2 ;  /* 0x0000000405027825 */ /* 0x001fcc00078e0202 */
[----:B-1----:R-:W2:Y:S01]  /*0110*/  LDG.E R2, desc[UR6][R2.64] ;  /* 0x0000000602027981 */ /* 0x002ea2000c1e1900 */
[----:B------:R-:W0:Y:S01]  /*0120*/  S2UR UR5, SR_CgaCtaId ;  /* 0x00000000000579c3 */ /* 0x000e220000008800 */
[----:B------:R-:W-:Y:S01]  /*0130*/  UMOV UR4, 0x400 ;  /* 0x0000040000047882 */ /* 0x000fe20000000000 */
[----:B------:R-:W-:Y:S01]  /*0140*/  ISETP.GE.U32.AND P1, PT, R0, 0x2, PT ;  /* 0x000000020000780c */ /* 0x000fe20003f26070 */
[----:B------:R-:W-:Y:S05]  /*0150*/  WARPSYNC.ALL ;  /* 0x0000000000007948 */ /* 0x000fea0003800000 */
[----:B------:R-:W-:Y:S01]  /*0160*/  ISETP.NE.AND P0, PT, R7, RZ, PT ;  /* 0x000000ff0700720c */ /* 0x000fe20003f05270 */
[----:B0-----:R-:W-:-:S06]  /*0170*/  ULEA UR4, UR5, UR4, 0x18 ;  /* 0x0000000405047291 */ /* 0x001fcc000f8ec0ff */
[----:B------:R-:W-:-:S05]  /*0180*/  LEA R5, R7, UR4, 0x2 ;  /* 0x0000000407057c11 */ /* 0x000fca000f8e10ff */
[----:B--2---:R0:W-:Y:S01]  /*0190*/  STS [R5], R2 ;  /* 0x0000000205007388 */ /* 0x0041e20000000800 */
[----:B------:R-:W-:Y:S06]  /*01a0*/  BAR.SYNC.DEFER_BLOCKING 0x0 ;  /* 0x0000000000007b1d */ /* 0x000fec0000010000 */
[----:B------:R-:W-:Y:S05]  /*01b0*/  @!P1 BRA `(.L_x_3) ;  /* 0x00000000002c9947 */ /* 0x000fea0003800000 */
.L_x_4:
[----:B------:R-:W-:-:S04]  /*01c0*/  SHF.R.U32.HI R6, RZ, 0x1, R0 ;  /* 0x00000001ff067819 */ /* 0x000fc80000011600 */
[----:B------:R-:W-:-:S13]  /*01d0*/  ISETP.GE.U32.AND P1, PT, R7, R6, PT ;  /* 0x000000060700720c */ /* 0x000fda0003f26070 */
[----:B0-----:R-:W-:Y:S01]  /*01e0*/  @!P1 IMAD R2, R6, 0x4, R5 ;  /* 0x0000000406029824 */ /* 0x001fe200078e0205 */
[----:B------:R-:W-:Y:S05]  /*01f0*/  @!P1 LDS R3, [R5] ;  /* 0x0000000005039984 */ /* 0x000fea0000000800 */
[----:B------:R-:W0:Y:S02]  /*0200*/  @!P1 LDS R2, [R2] ;  /* 0x0000000002029984 */ /* 0x000e240000000800 */
[----:B0-----:R-:W-:-:S05]  /*0210*/  @!P1 IMAD.IADD R3, R2, 0x1, R3 ;  /* 0x0000000102039824 */ /* 0x001fca00078e0203 */
[----:B------:R1:W-:Y:S01]  /*0220*/  @!P1 STS [R5], R3 ;  /* 0x0000000305009388 */ /* 0x0003e20000000800 */
[----:B------:R-:W-:Y:S01]  /*0230*/  BAR.SYNC.DEFER_BLOCKING 0x0 ;  /* 0x0000000000007b1d */ /* 0x000fe20000010000 */
[----:B------:R-:W-:Y:S01]  /*0240*/  ISETP.GT.U32.AND P1, PT, R0, 0x3, PT ;  /* 0x000000030000780c */ /* 0x000fe20003f24070 */
[----:B------:R-:W-:-:S12]  /*0250*/  IMAD.MOV.U32 R0, RZ, RZ, R6 ;  /* 0x000000ffff007224 */ /* 0x000fd800078e0006 */
[----:B-1----:R-:W-:Y:S05]  /*0260*/  @P1 BRA `(.L_x_4) ;  /* 0xfffffffc00d41947 */ /* 0x002fea000383ffff */
.L_x_3:
[----:B------:R-:W-:Y:S06]  /*0270*/  BAR.SYNC.DEFER_BLOCKING 0x0 ;  /* 0x0000000000007b1d */ /* 0x000fec0000010000 */
[----:B------:R-:W-:Y:S05]  /*0280*/  @P0 EXIT ;  /* 0x000000000000094d */ /* 0x000fea0003800000 */
[----:B------:R-:W1:Y:S01]  /*0290*/  S2UR UR5, SR_CgaCtaId ;  /* 0x00000000000579c3 */ /* 0x000e620000008800 */
[----:B------:R-:W-:-:S07]  /*02a0*/  UMOV UR4, 0x400 ;  /* 0x0000040000047882 */ /* 0x000fce0000000000 */
[----:B0-----:R-:W0:Y:S01]  /*02b0*/  LDC.64 R2, c[0x0][0x390] ;  /* 0x0000e400ff027b82 */ /* 0x001e220000000a00 */
[----:B-1----:R-:W-:Y:S01]  /*02c0*/  ULEA UR4, UR5, UR4, 0x18 ;  /* 0x0000000405047291 */ /* 0x002fe2000f8ec0ff */
[----:B0-----:R-:W-:-:S08]  /*02d0*/  IMAD.WIDE.U32 R2, R4, 0x4, R2 ;  /* 0x0000000404027825 */ /* 0x001fd000078e0002 */
[----:B------:R-:W0:Y:S04]  /*02e0*/  LDS R5, [UR4] ;  /* 0x00000004ff057984 */ /* 0x000e280008000800 */
[----:B0-----:R-:W-:Y:S01]  /*02f0*/  STG.E desc[UR6][R2.64], R5 ;  /* 0x0000000502007986 */ /* 0x001fe2000c101906 */
[----:B------:R-:W-:Y:S05]  /*0300*/  EXIT ;  /* 0x000000000000794d */ /* 0x000fea0003800000 */
.L_x_5:
        /* <DEDUP_REMOVED lines=15> */
.L_x_10:


//--------------------- .text._ZN4cuda10sum_reduceEiPdS0_ --------------------------
	.section	.text._ZN4cuda10sum_reduceEiPdS0_,"ax",@progbits
	.align	128
        .global         _ZN4cuda10sum_reduceEiPdS0_
        .type           _ZN4cuda10sum_reduceEiPdS0_,@function
        .size           _ZN4cuda10sum_reduceEiPdS0_,(.L_x_11 - _ZN4cuda10sum_reduceEiPdS0_)
        .other          _ZN4cuda10sum_reduceEiPdS0_,@"STO_CUDA_ENTRY STV_DEFAULT"
_ZN4cuda10sum_reduceEiPdS0_:
.text._ZN4cuda10sum_reduceEiPdS0_:
        /* <DEDUP_REMOVED lines=12> */
[----:B------:R0:W-:Y:S01]  /*00c0*/  @P0 STS.64 [R2], RZ ;  /* 0x000000ff02000388 */ /* 0x0001e20000000a00 */
[----:B------:R-:W-:Y:S05]  /*00d0*/  @P0 EXIT ;  /* 0x000000000000094d */ /* 0x000fea0003800000 */
[----:B0-----:R-:W0:Y:S01]  /*00e0*/  LDC.64 R2, c[0x0][0x388] ;  /* 0x0000e200ff027b82 */ /* 0x001e220000000a00 */
[----:B------:R-:W1:Y:S01]  /*00f0*/  LDCU.64 UR6, c[0x0][0x358] ;  /* 0x00006b00ff0677ac */ /* 0x000e620008000a00 */
[----:B0-----:R-:W-:-:S06]  /*0100*/  IMAD.WIDE R2, R5, 0x8, R2 ;  /* 0x0000000805027825 */ /* 0x001fcc00078e0202 */
[----:B-1----:R-:W2:Y:S01]  /*0110*/  LDG.E.64 R2, desc[UR6][R2.64] ;  /* 0x0000000602027981 */ /* 0x002ea2000c1e1b00 */
[----:B------:R-:W0:Y:S01]  /*0120*/  S2UR UR5, SR_CgaCtaId ;  /* 0x00000000000579c3 */ /* 0x000e220000008800 */
[----:B------:R-:W-:Y:S01]  /*0130*/  UMOV UR4, 0x400 ;  /* 0x0000040000047882 */ /* 0x000fe20000000000 */
[----:B------:R-:W-:Y:S01]  /*0140*/  ISETP.GE.U32.AND P1, PT, R0, 0x2, PT ;  /* 0x000000020000780c */ /* 0x000fe20003f26070 */
[----:B------:R-:W-:Y:S05]  /*0150*/  WARPSYNC.ALL ;  /* 0x0000000000007948 */ /* 0x000fea0003800000 */
[----:B------:R-:W-:Y:S01]  /*0160*/  ISETP.NE.AND P0, PT, R7, RZ, PT ;  /* 0x000000ff0700720c */ /* 0x000fe20003f05270 */
[----:B0-----:R-:W-:-:S06]  /*0170*/  ULEA UR4, UR5, UR4, 0x18 ;  /* 0x0000000405047291 */ /* 0x001fcc000f8ec0ff */
[----:B------:R-:W-:-:S05]  /*0180*/  LEA R9, R7, UR4, 0x3 ;  /* 0x0000000407097c11 */ /* 0x000fca000f8e18ff */
[----:B--2---:R0:W-:Y:S01]  /*0190*/  STS.64 [R9], R2 ;  /* 0x0000000209007388 */ /* 0x0041e20000000a00 */
[----:B------:R-:W-:Y:S06]  /*01a0*/  BAR.SYNC.DEFER_BLOCKING 0x0 ;  /* 0x0000000000007b1d */ /* 0x000fec0000010000 */
[----:B------:R-:W-:Y:S05]  /*01b0*/  @!P1 BRA `(.L_x_6) ;  /* 0x00000000002c9947 */ /* 0x000fea0003800000 */
.L_x_7:
[----:B------:R-:W-:-:S04]  /*01c0*/  SHF.R.U32.HI R10, RZ, 0x1, R0 ;  /* 0x00000001ff0a7819 */ /* 0x000fc80000011600 */
[----:B------:R-:W-:-:S13]  /*01d0*/  ISETP.GE.U32.AND P1, PT, R7, R10, PT ;  /* 0x0000000a0700720c */ /* 0x000fda0003f26070 */
[----:B------:R-:W-:Y:S01]  /*01e0*/  @!P1 IMAD R6, R10, 0x8, R9 ;  /* 0x000000080a069824 */ /* 0x000fe200078e0209 */
[----:B------:R-:W-:Y:S04]  /*01f0*/  @!P1 LDS.64 R4, [R9] ;  /* 0x0000000009049984 */ /* 0x000fe80000000a00 */
[----:B0-----:R-:W0:Y:S02]  /*0200*/  @!P1 LDS.64 R2, [R6] ;  /* 0x0000000006029984 */ /* 0x001e240000000a00 */
[----:B0-----:R-:W-:-:S07]  /*0210*/  @!P1 DADD R2, R2, R4 ;  /* 0x0000000002029229 */ /* 0x001fce0000000004 */
[----:B------:R1:W-:Y:S01]  /*0220*/  @!P1 STS.64 [R9], R2 ;  /* 0x0000000209009388 */ /* 0x0003e20000000a00 */
[----:B------:R-:W-:Y:S01]  /*0230*/  BAR.SYNC.DEFER_BLOCKING 0x0 ;  /* 0x0000000000007b1d */ /* 0x000fe20000010000 */
[----:B------:R-:W-:Y:S01]  /*0240*/  ISETP.GT.U32.AND P1, PT, R0, 0x3, PT ;  /* 0x000000030000780c */ /* 0x000fe20003f24070 */
[----:B------:R-:W-:-:S12]  /*0250*/  IMAD.MOV.U32 R0, RZ, RZ, R10 ;  /* 0x000000ffff007224 */ /* 0x000fd800078e000a */
[----:B-1----:R-:W-:Y:S05]  /*0260*/  @P1 BRA `(.L_x_7) ;  /* 0xfffffffc00d41947 */ /* 0x002fea000383ffff */
.L_x_6:
[----:B------:R-:W-:Y:S06]  /*0270*/  BAR.SYNC.DEFER_BLOCKING 0x0 ;  /* 0x0000000000007b1d */ /* 0x000fec0000010000 */
[----:B------:R-:W-:Y:S05]  /*0280*/  @P0 EXIT ;  /* 0x000000000000094d */ /* 0x000fea0003800000 */
[----:B------:R-:W1:Y:S01]  /*0290*/  S2UR UR5, SR_CgaCtaId ;  /* 0x00000000000579c3 */ /* 0x000e620000008800 */
[----:B------:R-:W-:-:S07]  /*02a0*/  UMOV UR4, 0x400 ;  /* 0x0000040000047882 */ /* 0x000fce0000000000 */
[----:B------:R-:W2:Y:S01]  /*02b0*/  LDC.64 R4, c[0x0][0x390] ;  /* 0x0000e400ff047b82 */ /* 0x000ea20000000a00 */
[----:B-1----:R-:W-:Y:S01]  /*02c0*/  ULEA UR4, UR5, UR4, 0x18 ;  /* 0x0000000405047291 */ /* 0x002fe2000f8ec0ff */
[----:B--2---:R-:W-:-:S08]  /*02d0*/  IMAD.WIDE.U32 R4, R8, 0x8, R4 ;  /* 0x0000000808047825 */ /* 0x004fd000078e0004 */
[----:B0-----:R-:W0:Y:S04]  /*02e0*/  LDS.64 R2, [UR4] ;  /* 0x00000004ff027984 */ /* 0x001e280008000a00 */
[----:B0-----:R-:W-:Y:S01]  /*02f0*/  STG.E.64 desc[UR6][R4.64], R2 ;  /* 0x0000000204007986 */ /* 0x001fe2000c101b06 */
[----:B------:R-:W-:Y:S05]  /*0300*/  EXIT ;  /* 0x000000000000794d */ /* 0x000fea0003800000 */
.L_x_8:
        /* <DEDUP_REMOVED lines=15> */
.L_x_11:


//--------------------- .nv.shared._ZN4cuda11cuda_equalsEiiiPiS0_S0_ --------------------------
	.section	.nv.shared._ZN4cuda11cuda_equalsEiiiPiS0_S0_,"aw",@nobits
	.sectionflags	@""
	.align	16
	.zero		1024


//--------------------- .nv.shared.reserved.0     --------------------------
	.section	.nv.shared.reserved.0,"aw",@nobits
	.weak		__nv_reservedSMEM_offset_0_alias
	.size		__nv_reservedSMEM_offset_0_alias, 0, 64
	.other		__nv_reservedSMEM_offset_0_alias,@"STO_CUDA_RESERVED_SHARED STV_DEFAULT"
__nv_reservedSMEM_offset_0_alias:
	.zero		0
	.zero		64


//--------------------- .nv.shared._ZN4cuda10sum_reduceEiPiS0_ --------------------------
	.section	.nv.shared._ZN4cuda10sum_reduceEiPiS0_,"aw",@nobits
	.sectionflags	@""
	.align	16
	.zero		1024


//--------------------- .nv.shared._ZN4cuda10sum_reduceEiPdS0_ --------------------------
	.section	.nv.shared._ZN4cuda10sum_reduceEiPdS0_,"aw",@nobits
	.sectionflags	@""
	.align	16
	.zero		1024


//--------------------- .nv.constant0._ZN4cuda11cuda_equalsEiiiPiS0_S0_ --------------------------
	.section	.nv.constant0._ZN4cuda11cuda_equalsEiiiPiS0_S0_,"a",@progbits
	.sectionflags	@""
	.align	4
.nv.constant0._ZN4cuda11cuda_equalsEiiiPiS0_S0_:
	.zero		936


//--------------------- .nv.constant0._ZN4cuda10sum_reduceEiPiS0_ --------------------------
	.section	.nv.constant0._ZN4cuda10sum_reduceEiPiS0_,"a",@progbits
	.sectionflags	@""
	.align	4
.nv.constant0._ZN4cuda10sum_reduceEiPiS0_:
	.zero		920


//--------------------- .nv.constant0._ZN4cuda10sum_reduceEiPdS0_ --------------------------
	.section	.nv.constant0._ZN4cuda10sum_reduceEiPdS0_,"a",@progbits
	.sectionflags	@""
	.align	4
.nv.constant0._ZN4cuda10sum_reduceEiPdS0_:
	.zero		920


//--------------------- SYMBOLS --------------------------

	.type		.nv.reservedSmem.offset0,@object
	.size		.nv.reservedSmem.offset0,0x4
	.type		.nv.reservedSmem.cap,@object
	.size		.nv.reservedSmem.cap,0x4
